	.headerflags	@"EF_CUDA_TEXMODE_UNIFIED EF_CUDA_64BIT_ADDRESS EF_CUDA_ACCELERATORS EF_CUDA_SM90 EF_CUDA_VIRTUAL_SM(EF_CUDA_SM90)"
	.elftype	@"ET_EXEC"


//--------------------- .nv.info                  --------------------------
	.section	.nv.info,"",@"SHT_CUDA_INFO"
	.align	4


	//----- nvinfo : EIATTR_REGCOUNT
	.align		4
        /*0000*/ 	.byte	0x04, 0x2f
        /*0002*/ 	.short	(.L_3 - .L_2)
	.align		4
.L_2:
        /*0004*/ 	.word	index@(triton_poi_fused__native_batch_norm_legit_no_training_mul_softplus_tanh_22)
        /*0008*/ 	.word	0x00000018


	//----- nvinfo : EIATTR_MIN_STACK_SIZE
	.align		4
.L_3:
        /*000c*/ 	.byte	0x04, 0x12
        /*000e*/ 	.short	(.L_5 - .L_4)
	.align		4
.L_4:
        /*0010*/ 	.word	index@(triton_poi_fused__native_batch_norm_legit_no_training_mul_softplus_tanh_22)
        /*0014*/ 	.word	0x00000000


	//----- nvinfo : EIATTR_FRAME_SIZE
	.align		4
.L_5:
        /*0018*/ 	.byte	0x04, 0x11
        /*001a*/ 	.short	(.L_7 - .L_6)
	.align		4
.L_6:
        /*001c*/ 	.word	index@(triton_poi_fused__native_batch_norm_legit_no_training_mul_softplus_tanh_22)
        /*0020*/ 	.word	0x00000000


	//----- nvinfo : EIATTR_MIN_STACK_SIZE
	.align		4
.L_7:
        /*0024*/ 	.byte	0x04, 0x12
        /*0026*/ 	.short	(.L_9 - .L_8)
	.align		4
.L_8:
        /*0028*/ 	.word	index@(triton_poi_fused__native_batch_norm_legit_no_training_mul_softplus_tanh_22)
        /*002c*/ 	.word	0x00000000
.L_9:


//--------------------- .nv.info.triton_poi_fused__native_batch_norm_legit_no_training_mul_softplus_tanh_22 --------------------------
	.section	.nv.info.triton_poi_fused__native_batch_norm_legit_no_training_mul_softplus_tanh_22,"",@"SHT_CUDA_INFO"
	.sectionflags	@""
	.align	4


	//----- nvinfo : EIATTR_CUDA_API_VERSION
	.align		4
        /*0000*/ 	.byte	0x04, 0x37
        /*0002*/ 	.short	(.L_11 - .L_10)
.L_10:
        /*0004*/ 	.word	0x0000007c


	//----- nvinfo : EIATTR_KPARAM_INFO
	.align		4
.L_11:
        /*0008*/ 	.byte	0x04, 0x17
        /*000a*/ 	.short	(.L_13 - .L_12)
.L_12:
        /*000c*/ 	.word	0x00000000
        /*0010*/ 	.short	0x0006
        /*0012*/ 	.short	0x0030
        /*0014*/ 	.byte	0x00, 0xf0, 0x11, 0x00


	//----- nvinfo : EIATTR_KPARAM_INFO
	.align		4
.L_13:
        /*0018*/ 	.byte	0x04, 0x17
        /*001a*/ 	.short	(.L_15 - .L_14)
.L_14:
        /*001c*/ 	.word	0x00000000
        /*0020*/ 	.short	0x0005
        /*0022*/ 	.short	0x0028
        /*0024*/ 	.byte	0x00, 0xf4, 0x21, 0x00


	//----- nvinfo : EIATTR_KPARAM_INFO
	.align		4
.L_15:
        /*0028*/ 	.byte	0x04, 0x17
        /*002a*/ 	.short	(.L_17 - .L_16)
.L_16:
        /*002c*/ 	.word	0x00000000
        /*0030*/ 	.short	0x0004
        /*0032*/ 	.short	0x0020
        /*0034*/ 	.byte	0x00, 0xf4, 0x21, 0x00


	//----- nvinfo : EIATTR_KPARAM_INFO
	.align		4
.L_17:
        /*0038*/ 	.byte	0x04, 0x17
        /*003a*/ 	.short	(.L_19 - .L_18)
.L_18:
        /*003c*/ 	.word	0x00000000
        /*0040*/ 	.short	0x0003
        /*0042*/ 	.short	0x0018
        /*0044*/ 	.byte	0x00, 0xf4, 0x21, 0x00


	//----- nvinfo : EIATTR_KPARAM_INFO
	.align		4
.L_19:
        /*0048*/ 	.byte	0x04, 0x17
        /*004a*/ 	.short	(.L_21 - .L_20)
.L_20:
        /*004c*/ 	.word	0x00000000
        /*0050*/ 	.short	0x0002
        /*0052*/ 	.short	0x0010
        /*0054*/ 	.byte	0x00, 0xf4, 0x21, 0x00


	//----- nvinfo : EIATTR_KPARAM_INFO
	.align		4
.L_21:
        /*0058*/ 	.byte	0x04, 0x17
        /*005a*/ 	.short	(.L_23 - .L_22)
.L_22:
        /*005c*/ 	.word	0x00000000
        /*0060*/ 	.short	0x0001
        /*0062*/ 	.short	0x0008
        /*0064*/ 	.byte	0x00, 0xf4, 0x21, 0x00


	//----- nvinfo : EIATTR_KPARAM_INFO
	.align		4
.L_23:
        /*0068*/ 	.byte	0x04, 0x17
        /*006a*/ 	.short	(.L_25 - .L_24)
.L_24:
        /*006c*/ 	.word	0x00000000
        /*0070*/ 	.short	0x0000
        /*0072*/ 	.short	0x0000
        /*0074*/ 	.byte	0x00, 0xf4, 0x21, 0x00


	//----- nvinfo : EIATTR_SPARSE_MMA_MASK
	.align		4
.L_25:
        /*0078*/ 	.byte	0x03, 0x50
        /*007a*/ 	.short	0x0000


	//----- nvinfo : EIATTR_MAXREG_COUNT
	.align		4
        /*007c*/ 	.byte	0x03, 0x1b
        /*007e*/ 	.short	0x00ff


	//----- nvinfo : EIATTR_EXIT_INSTR_OFFSETS
	.align		4
        /*0080*/ 	.byte	0x04, 0x1c
        /*0082*/ 	.short	(.L_27 - .L_26)


	//   ....[0]....
.L_26:
        /*0084*/ 	.word	0x00000b70


	//   ....[1]....
        /*0088*/ 	.word	0x00000b90


	//----- nvinfo : EIATTR_REQNTID
	.align		4
.L_27:
        /*008c*/ 	.byte	0x04, 0x10
        /*008e*/ 	.short	(.L_29 - .L_28)
.L_28:
        /*0090*/ 	.word	0x00000080
        /*0094*/ 	.word	0x00000001
        /*0098*/ 	.word	0x00000001


	//----- nvinfo : EIATTR_CRS_STACK_SIZE
	.align		4
.L_29:
        /*009c*/ 	.byte	0x04, 0x1e
        /*009e*/ 	.short	(.L_31 - .L_30)
.L_30:
        /*00a0*/ 	.word	0x00000000


	//----- nvinfo : EIATTR_CBANK_PARAM_SIZE
	.align		4
.L_31:
        /*00a4*/ 	.byte	0x03, 0x19
        /*00a6*/ 	.short	0x0034


	//----- nvinfo : EIATTR_PARAM_CBANK
	.align		4
        /*00a8*/ 	.byte	0x04, 0x0a
        /*00aa*/ 	.short	(.L_33 - .L_32)
	.align		4
.L_32:
        /*00ac*/ 	.word	index@(.nv.constant0.triton_poi_fused__native_batch_norm_legit_no_training_mul_softplus_tanh_22)
        /*00b0*/ 	.short	0x0210
        /*00b2*/ 	.short	0x0034


	//----- nvinfo : EIATTR_SW_WAR
	.align		4
.L_33:
        /*00b4*/ 	.byte	0x04, 0x36
        /*00b6*/ 	.short	(.L_35 - .L_34)
.L_34:
        /*00b8*/ 	.word	0x00000008
.L_35:


//--------------------- .nv.callgraph             --------------------------
	.section	.nv.callgraph,"",@"SHT_CUDA_CALLGRAPH"
	.align	4
	.sectionentsize	8
	.align		4
        /*0000*/ 	.word	0x00000000
	.align		4
        /*0004*/ 	.word	0xffffffff
	.align		4
        /*0008*/ 	.word	0x00000000
	.align		4
        /*000c*/ 	.word	0xfffffffe
	.align		4
        /*0010*/ 	.word	0x00000000
	.align		4
        /*0014*/ 	.word	0xfffffffd
	.align		4
        /*0018*/ 	.word	0x00000000
	.align		4
        /*001c*/ 	.word	0xfffffffc


//--------------------- .nv.constant4             --------------------------
	.section	.nv.constant4,"a",@progbits
	.align	8
	.align		8
.nv.constant4:
        /*0000*/ 	.dword	_$_str
	.align		8
        /*0008*/ 	.dword	_$_str_$_2


//--------------------- .text.triton_poi_fused__native_batch_norm_legit_no_training_mul_softplus_tanh_22 --------------------------
	.section	.text.triton_poi_fused__native_batch_norm_legit_no_training_mul_softplus_tanh_22,"ax",@progbits
	.align	128
        .global         triton_poi_fused__native_batch_norm_legit_no_training_mul_softplus_tanh_22
        .type           triton_poi_fused__native_batch_norm_legit_no_training_mul_softplus_tanh_22,@function
        .size           triton_poi_fused__native_batch_norm_legit_no_training_mul_softplus_tanh_22,(.L_x_11 - triton_poi_fused__native_batch_norm_legit_no_training_mul_softplus_tanh_22)
        .other          triton_poi_fused__native_batch_norm_legit_no_training_mul_softplus_tanh_22,@"STO_CUDA_ENTRY STV_DEFAULT"
triton_poi_fused__native_batch_norm_legit_no_training_mul_softplus_tanh_22:
.text.triton_poi_fused__native_batch_norm_legit_no_training_mul_softplus_tanh_22:
[----:B------:R-:W0:Y:S01]  /*0000*/  LDC R1, c[0x0][0x28] ;  /* 0x00000a00ff017b82 */ /* 0x000e220000000800 */
[----:B------:R-:W1:Y:S07]  /*0010*/  S2R R0, SR_TID.X ;  /* 0x0000000000007919 */ /* 0x000e6e0000002100 */
[----:B------:R-:W2:Y:S01]  /*0020*/  LDC.64 R10, c[0x0][0x228] ;  /* 0x00008a00ff0a7b82 */ /* 0x000ea20000000a00 */
[----:B------:R-:W-:Y:S01]  /*0030*/  ULDC.64 UR4, c[0x0][0x208] ;  /* 0x0000820000047ab9 */ /* 0x000fe20000000a00 */
[----:B------:R-:W3:Y:S06]  /*0040*/  S2R R5, SR_CTAID.X ;  /* 0x0000000000057919 */ /* 0x000eec0000002500 */
[----:B------:R-:W4:Y:S08]  /*0050*/  LDC.64 R16, c[0x0][0x220] ;  /* 0x00008800ff107b82 */ /* 0x000f300000000a00 */
[----:B------:R-:W5:Y:S08]  /*0060*/  LDC.64 R14, c[0x0][0x218] ;  /* 0x00008600ff0e7b82 */ /* 0x000f700000000a00 */
[----:B------:R-:W5:Y:S01]  /*0070*/  LDC.64 R18, c[0x0][0x230] ;  /* 0x00008c00ff127b82 */ /* 0x000f620000000a00 */
[----:B-1----:R-:W-:-:S07]  /*0080*/  SHF.L.U32 R0, R0, 0x1, RZ ;  /* 0x0000000100007819 */ /* 0x002fce00000006ff */
[----:B------:R-:W1:Y:S01]  /*0090*/  LDC.64 R20, c[0x0][0x238] ;  /* 0x00008e00ff147b82 */ /* 0x000e620000000a00 */
[----:B---3--:R-:W-:Y:S02]  /*00a0*/  SHF.R.S32.HI R3, RZ, 0x17, R5 ;  /* 0x00000017ff037819 */ /* 0x008fe40000011405 */
[----:B------:R-:W-:Y:S02]  /*00b0*/  LOP3.LUT R0, R0, 0xfe, RZ, 0xc0, !PT ;  /* 0x000000fe00007812 */ /* 0x000fe400078ec0ff */
[----:B------:R-:W-:Y:S02]  /*00c0*/  SGXT R3, R3, 0x1 ;  /* 0x000000010303781a */ /* 0x000fe40000000200 */
[----:B------:R-:W-:Y:S02]  /*00d0*/  LEA R2, R5, R0, 0x8 ;  /* 0x0000000005027211 */ /* 0x000fe400078e40ff */
[----:B------:R-:W-:Y:S02]  /*00e0*/  CS2R R4, SRZ ;  /* 0x0000000000047805 */ /* 0x000fe4000001ff00 */
[----:B------:R-:W-:-:S02]  /*00f0*/  LEA.HI R3, R3, R2, RZ, 0x8 ;  /* 0x0000000203037211 */ /* 0x000fc400078f40ff */
[----:B------:R-:W-:Y:S02]  /*0100*/  ISETP.GE.AND P0, PT, R2, 0x400, PT ;  /* 0x000004000200780c */ /* 0x000fe40003f06270 */
[----:B------:R-:W-:-:S04]  /*0110*/  LOP3.LUT R3, R3, 0xffffff00, RZ, 0xc0, !PT ;  /* 0xffffff0003037812 */ /* 0x000fc800078ec0ff */
[----:B------:R-:W-:-:S05]  /*0120*/  IADD3 R3, R2, -R3, RZ ;  /* 0x8000000302037210 */ /* 0x000fca0007ffe0ff */
[----:B--2---:R-:W-:-:S05]  /*0130*/  IMAD.WIDE R10, R3, 0x4, R10 ;  /* 0x00000004030a7825 */ /* 0x004fca00078e020a */
[----:B------:R2:W3:Y:S01]  /*0140*/  @!P0 LDG.E.EL.64 R4, desc[UR4][R10.64] ;  /* 0x000000040a048981 */ /* 0x0004e2000c2e1b00 */
[----:B------:R-:W-:Y:S02]  /*0150*/  CS2R R6, SRZ ;  /* 0x0000000000067805 */ /* 0x000fe4000001ff00 */
[----:B------:R-:W-:Y:S01]  /*0160*/  CS2R R8, SRZ ;  /* 0x0000000000087805 */ /* 0x000fe2000001ff00 */
[----:B----4-:R-:W-:-:S04]  /*0170*/  IMAD.WIDE R16, R3, 0x4, R16 ;  /* 0x0000000403107825 */ /* 0x010fc800078e0210 */
[----:B-----5:R-:W-:Y:S01]  /*0180*/  IMAD.WIDE R14, R2, 0x4, R14 ;  /* 0x00000004020e7825 */ /* 0x020fe200078e020e */
[----:B------:R4:W5:Y:S01]  /*0190*/  @!P0 LDG.E.EL.64 R6, desc[UR4][R16.64] ;  /* 0x0000000410068981 */ /* 0x000962000c2e1b00 */
[----:B------:R-:W-:Y:S02]  /*01a0*/  CS2R R12, SRZ ;  /* 0x00000000000c7805 */ /* 0x000fe4000001ff00 */
[----:B--2---:R-:W-:Y:S01]  /*01b0*/  CS2R R10, SRZ ;  /* 0x00000000000a7805 */ /* 0x004fe2000001ff00 */
[C---:B0-----:R-:W-:Y:S01]  /*01c0*/  IMAD.WIDE R18, R3.reuse, 0x4, R18 ;  /* 0x0000000403127825 */ /* 0x041fe200078e0212 */
[----:B------:R0:W5:Y:S03]  /*01d0*/  @!P0 LDG.E.64 R8, desc[UR4][R14.64] ;  /* 0x000000040e088981 */ /* 0x000166000c1e1b00 */
[----:B-1----:R-:W-:Y:S01]  /*01e0*/  IMAD.WIDE R20, R3, 0x4, R20 ;  /* 0x0000000403147825 */ /* 0x002fe200078e0214 */
[----:B------:R-:W2:Y:S04]  /*01f0*/  @!P0 LDG.E.EL.64 R10, desc[UR4][R18.64] ;  /* 0x00000004120a8981 */ /* 0x000ea8000c2e1b00 */
[----:B------:R-:W2:Y:S01]  /*0200*/  @!P0 LDG.E.EL.64 R12, desc[UR4][R20.64] ;  /* 0x00000004140c8981 */ /* 0x000ea2000c2e1b00 */
[----:B------:R-:W-:Y:S01]  /*0210*/  HFMA2.MMA R0, -RZ, RZ, 1.625, 0 ;  /* 0x3e800000ff007435 */ /* 0x000fe200000001ff */
[----:B------:R-:W-:Y:S01]  /*0220*/  BSSY B0, `(.L_x_0) ;  /* 0x0000057000007945 */ /* 0x000fe20003800000 */
[----:B---3--:R-:W-:Y:S01]  /*0230*/  FADD R4, R4, 9.9999997473787516356e-06 ;  /* 0x3727c5ac04047421 */ /* 0x008fe20000000000 */
[----:B------:R-:W-:-:S03]  /*0240*/  FADD R5, R5, 9.9999997473787516356e-06 ;  /* 0x3727c5ac05057421 */ /* 0x000fc60000000000 */
[----:B------:R-:W1:Y:S08]  /*0250*/  MUFU.SQRT R3, R4 ;  /* 0x0000000400037308 */ /* 0x000e700000002000 */
[----:B----4-:R-:W3:Y:S01]  /*0260*/  MUFU.SQRT R16, R5 ;  /* 0x0000000500107308 */ /* 0x010ee20000002000 */
[C---:B-1----:R-:W-:Y:S02]  /*0270*/  FSETP.GT.AND P1, PT, R3.reuse, 8.50705917302346158658e+37, PT ;  /* 0x7e8000000300780b */ /* 0x042fe40003f24000 */
[----:B------:R-:W-:-:S02]  /*0280*/  FSETP.GEU.AND P3, PT, R3, 1.175494350822287508e-38, PT ;  /* 0x008000000300780b */ /* 0x000fc40003f6e000 */
[C---:B---3--:R-:W-:Y:S02]  /*0290*/  FSETP.GT.AND P2, PT, R16.reuse, 8.50705917302346158658e+37, PT ;  /* 0x7e8000001000780b */ /* 0x048fe40003f44000 */
[----:B------:R-:W-:-:S07]  /*02a0*/  FSETP.GEU.AND P4, PT, R16, 1.175494350822287508e-38, PT ;  /* 0x008000001000780b */ /* 0x000fce0003f8e000 */
[----:B------:R-:W-:-:S04]  /*02b0*/  @P1 FMUL R3, R3, 0.25 ;  /* 0x3e80000003031820 */ /* 0x000fc80000400000 */
[----:B------:R-:W-:Y:S01]  /*02c0*/  @!P3 FMUL R3, R3, 16777216 ;  /* 0x4b8000000303b820 */ /* 0x000fe20000400000 */
[----:B------:R-:W-:-:S04]  /*02d0*/  @P2 FMUL R16, R16, 0.25 ;  /* 0x3e80000010102820 */ /* 0x000fc80000400000 */
[----:B------:R-:W-:Y:S01]  /*02e0*/  @!P4 FMUL R16, R16, 16777216 ;  /* 0x4b8000001010c820 */ /* 0x000fe20000400000 */
[----:B------:R-:W1:Y:S01]  /*02f0*/  MUFU.RCP R3, R3 ;  /* 0x0000000300037308 */ /* 0x000e620000001000 */
[----:B------:R-:W-:-:S07]  /*0300*/  FSEL R4, R0, 1, P1 ;  /* 0x3f80000000047808 */ /* 0x000fce0000800000 */
[----:B------:R-:W3:Y:S01]  /*0310*/  MUFU.RCP R16, R16 ;  /* 0x0000001000107308 */ /* 0x000ee20000001000 */
[----:B0-----:R-:W-:Y:S01]  /*0320*/  FSEL R15, R0, 1, P2 ;  /* 0x3f800000000f7808 */ /* 0x001fe20001000000 */
[----:B------:R-:W-:Y:S01]  /*0330*/  @!P3 FMUL R4, R4, 16777216 ;  /* 0x4b8000000404b820 */ /* 0x000fe20000400000 */
[----:B-----5:R-:W-:-:S03]  /*0340*/  FADD R6, -R6, R8 ;  /* 0x0000000806067221 */ /* 0x020fc60000000100 */
[----:B------:R-:W-:Y:S01]  /*0350*/  @!P4 FMUL R15, R15, 16777216 ;  /* 0x4b8000000f0fc820 */ /* 0x000fe20000400000 */
[----:B-1----:R-:W-:Y:S01]  /*0360*/  FMUL R5, R3, R4 ;  /* 0x0000000403057220 */ /* 0x002fe20000400000 */
[----:B------:R-:W-:-:S03]  /*0370*/  FADD R7, -R7, R9 ;  /* 0x0000000907077221 */ /* 0x000fc60000000100 */
[----:B------:R-:W-:Y:S01]  /*0380*/  FMUL R5, R6, R5 ;  /* 0x0000000506057220 */ /* 0x000fe20000400000 */
[----:B---3--:R-:W-:-:S03]  /*0390*/  FMUL R4, R16, R15 ;  /* 0x0000000f10047220 */ /* 0x008fc60000400000 */
[----:B--2---:R-:W-:Y:S01]  /*03a0*/  FFMA R10, R5, R10, R12 ;  /* 0x0000000a050a7223 */ /* 0x004fe2000000000c */
[----:B------:R-:W-:-:S03]  /*03b0*/  FMUL R4, R7, R4 ;  /* 0x0000000407047220 */ /* 0x000fc60000400000 */
[----:B------:R-:W-:Y:S01]  /*03c0*/  FMUL R5, R10, 1.4426950216293334961 ;  /* 0x3fb8aa3b0a057820 */ /* 0x000fe20000400000 */
[----:B------:R-:W-:-:S04]  /*03d0*/  FFMA R11, R4, R11, R13 ;  /* 0x0000000b040b7223 */ /* 0x000fc8000000000d */
[----:B------:R-:W-:Y:S01]  /*03e0*/  FMUL R7, R11, 1.4426950216293334961 ;  /* 0x3fb8aa3b0b077820 */ /* 0x000fe20000400000 */
[----:B------:R-:W-:-:S04]  /*03f0*/  FSETP.GEU.AND P1, PT, R5, -126, PT ;  /* 0xc2fc00000500780b */ /* 0x000fc80003f2e000 */
[----:B------:R-:W-:-:S09]  /*0400*/  FSETP.GEU.AND P2, PT, R7, -126, PT ;  /* 0xc2fc00000700780b */ /* 0x000fd20003f4e000 */
[----:B------:R-:W-:-:S04]  /*0410*/  @!P1 FMUL R5, R5, 0.5 ;  /* 0x3f00000005059820 */ /* 0x000fc80000400000 */
[----:B------:R-:W-:Y:S01]  /*0420*/  @!P2 FMUL R7, R7, 0.5 ;  /* 0x3f0000000707a820 */ /* 0x000fe20000400000 */
[----:B------:R-:W0:Y:S08]  /*0430*/  MUFU.EX2 R3, R5 ;  /* 0x0000000500037308 */ /* 0x000e300000000800 */
[----:B------:R-:W1:Y:S01]  /*0440*/  MUFU.EX2 R4, R7 ;  /* 0x0000000700047308 */ /* 0x000e620000000800 */
[----:B0-----:R-:W-:-:S04]  /*0450*/  @!P1 FMUL R3, R3, R3 ;  /* 0x0000000303039220 */ /* 0x001fc80000400000 */
[----:B------:R-:W-:Y:S01]  /*0460*/  FADD.FTZ.RZ R6, R3, 1 ;  /* 0x3f80000003067421 */ /* 0x000fe2000001c000 */
[----:B-1----:R-:W-:-:S04]  /*0470*/  @!P2 FMUL R4, R4, R4 ;  /* 0x000000040404a220 */ /* 0x002fc80000400000 */
[----:B------:R-:W-:Y:S01]  /*0480*/  IADD3 R6, R6, -0x3f400000, RZ ;  /* 0xc0c0000006067810 */ /* 0x000fe20007ffe0ff */
[----:B------:R-:W-:-:S03]  /*0490*/  FADD.FTZ.RZ R8, R4, 1 ;  /* 0x3f80000004087421 */ /* 0x000fc6000001c000 */
[----:B------:R-:W-:Y:S02]  /*04a0*/  LOP3.LUT R6, R6, 0xff800000, RZ, 0xc0, !PT ;  /* 0xff80000006067812 */ /* 0x000fe400078ec0ff */
[----:B------:R-:W-:Y:S02]  /*04b0*/  IADD3 R8, R8, -0x3f400000, RZ ;  /* 0xc0c0000008087810 */ /* 0x000fe40007ffe0ff */
[----:B------:R-:W-:Y:S02]  /*04c0*/  IADD3 R9, -R6, 0x40800000, RZ ;  /* 0x4080000006097810 */ /* 0x000fe40007ffe1ff */
[----:B------:R-:W-:-:S04]  /*04d0*/  LOP3.LUT R5, R8, 0xff800000, RZ, 0xc0, !PT ;  /* 0xff80000008057812 */ /* 0x000fc800078ec0ff */
[----:B------:R-:W-:Y:S01]  /*04e0*/  IADD3 R13, -R5, 0x40800000, RZ ;  /* 0x40800000050d7810 */ /* 0x000fe20007ffe1ff */
[-C--:B------:R-:W-:Y:S01]  /*04f0*/  FFMA.FTZ R7, R9, R0.reuse, -1 ;  /* 0xbf80000009077423 */ /* 0x080fe20000010000 */
[----:B------:R-:W-:Y:S02]  /*0500*/  IADD3 R8, R3, -R6, RZ ;  /* 0x8000000603087210 */ /* 0x000fe40007ffe0ff */
[----:B------:R-:W-:Y:S01]  /*0510*/  IADD3 R9, R4, -R5, RZ ;  /* 0x8000000504097210 */ /* 0x000fe20007ffe0ff */
[----:B------:R-:W-:Y:S01]  /*0520*/  FFMA.FTZ R0, R13, R0, -1 ;  /* 0xbf8000000d007423 */ /* 0x000fe20000010000 */
[----:B------:R-:W-:Y:S01]  /*0530*/  MOV R12, 0x3d39bf78 ;  /* 0x3d39bf78000c7802 */ /* 0x000fe20000000f00 */
[----:B------:R-:W-:Y:S02]  /*0540*/  FADD R7, R8, R7 ;  /* 0x0000000708077221 */ /* 0x000fe40000000000 */
[----:B------:R-:W-:Y:S02]  /*0550*/  FADD R0, R9, R0 ;  /* 0x0000000009007221 */ /* 0x000fe40000000000 */
[----:B------:R-:W-:-:S02]  /*0560*/  FFMA.FTZ R8, R7, -R12, 0.10546888411045074463 ;  /* 0x3dd8001207087423 */ /* 0x000fc4000001080c */
[C---:B------:R-:W-:Y:S02]  /*0570*/  FFMA.FTZ R9, R0.reuse, -R12, 0.10546888411045074463 ;  /* 0x3dd8001200097423 */ /* 0x040fe4000001080c */
[C---:B------:R-:W-:Y:S02]  /*0580*/  FFMA.FTZ R8, R7.reuse, R8, -0.13229703903198242188 ;  /* 0xbe0778e007087423 */ /* 0x040fe40000010008 */
[C---:B------:R-:W-:Y:S02]  /*0590*/  FFMA.FTZ R9, R0.reuse, R9, -0.13229703903198242188 ;  /* 0xbe0778e000097423 */ /* 0x040fe40000010009 */
[C---:B------:R-:W-:Y:S02]  /*05a0*/  FFMA.FTZ R8, R7.reuse, R8, 0.14491446316242218018 ;  /* 0x3e14647507087423 */ /* 0x040fe40000010008 */
[----:B------:R-:W-:Y:S02]  /*05b0*/  FFMA.FTZ R9, R0, R9, 0.14491446316242218018 ;  /* 0x3e14647500097423 */ /* 0x000fe40000010009 */
[----:B------:R-:W-:-:S02]  /*05c0*/  FFMA.FTZ R8, R7, R8, -0.16641564667224884033 ;  /* 0xbe2a68dd07087423 */ /* 0x000fc40000010008 */
[C---:B------:R-:W-:Y:S02]  /*05d0*/  FFMA.FTZ R9, R0.reuse, R9, -0.16641564667224884033 ;  /* 0xbe2a68dd00097423 */ /* 0x040fe40000010009 */
[C---:B------:R-:W-:Y:S02]  /*05e0*/  FFMA.FTZ R8, R7.reuse, R8, 0.19988867640495300293 ;  /* 0x3e4caf9e07087423 */ /* 0x040fe40000010008 */
[C---:B------:R-:W-:Y:S02]  /*05f0*/  FFMA.FTZ R9, R0.reuse, R9, 0.19988867640495300293 ;  /* 0x3e4caf9e00097423 */ /* 0x040fe40000010009 */
[----:B------:R-:W-:Y:S02]  /*0600*/  FFMA.FTZ R8, R7, R8, -0.25000196695327758789 ;  /* 0xbe80004207087423 */ /* 0x000fe40000010008 */
[----:B------:R-:W-:Y:S01]  /*0610*/  FFMA.FTZ R9, R0, R9, -0.25000196695327758789 ;  /* 0xbe80004200097423 */ /* 0x000fe20000010009 */
[----:B------:R-:W-:Y:S01]  /*0620*/  ISETP.GE.U32.AND P3, PT, R3, 0x7f800000, PT ;  /* 0x7f8000000300780c */ /* 0x000fe20003f66070 */
[----:B------:R-:W-:-:S02]  /*0630*/  FFMA.FTZ R8, R7, R8, 0.33333510160446166992 ;  /* 0x3eaaaae607087423 */ /* 0x000fc40000010008 */
[C---:B------:R-:W-:Y:S02]  /*0640*/  FFMA.FTZ R9, R0.reuse, R9, 0.33333510160446166992 ;  /* 0x3eaaaae600097423 */ /* 0x040fe40000010009 */
[C---:B------:R-:W-:Y:S02]  /*0650*/  FFMA.FTZ R8, R7.reuse, R8, -0.5 ;  /* 0xbf00000007087423 */ /* 0x040fe40000010008 */
[C---:B------:R-:W-:Y:S01]  /*0660*/  FFMA.FTZ R9, R0.reuse, R9, -0.5 ;  /* 0xbf00000000097423 */ /* 0x040fe20000010009 */
[----:B------:R-:W-:Y:S01]  /*0670*/  I2FP.F32.S32 R5, R5 ;  /* 0x0000000500057245 */ /* 0x000fe20000201400 */
[C---:B------:R-:W-:Y:S01]  /*0680*/  FMUL R8, R7.reuse, R8 ;  /* 0x0000000807087220 */ /* 0x040fe20000400000 */
[----:B------:R-:W-:Y:S01]  /*0690*/  I2FP.F32.S32 R6, R6 ;  /* 0x0000000600067245 */ /* 0x000fe20000201400 */
[C---:B------:R-:W-:Y:S02]  /*06a0*/  FMUL R9, R0.reuse, R9 ;  /* 0x0000000900097220 */ /* 0x040fe40000400000 */
[----:B------:R-:W-:Y:S01]  /*06b0*/  FFMA.FTZ R7, R7, R8, R7 ;  /* 0x0000000807077223 */ /* 0x000fe20000010007 */
[----:B------:R-:W-:Y:S01]  /*06c0*/  FMUL R5, R5, 1.1920928955078125e-07 ;  /* 0x3400000005057820 */ /* 0x000fe20000400000 */
[----:B------:R-:W-:Y:S01]  /*06d0*/  FFMA.FTZ R0, R0, R9, R0 ;  /* 0x0000000900007223 */ /* 0x000fe20000010000 */
[----:B------:R-:W-:Y:S01]  /*06e0*/  FMUL R6, R6, 1.1920928955078125e-07 ;  /* 0x3400000006067820 */ /* 0x000fe20000400000 */
[----:B------:R-:W-:-:S02]  /*06f0*/  FSETP.GT.AND P1, PT, R10, 20, PT ;  /* 0x41a000000a00780b */ /* 0x000fc40003f24000 */
[----:B------:R-:W-:Y:S01]  /*0700*/  ISETP.GE.U32.AND P2, PT, R4, 0x7f800000, PT ;  /* 0x7f8000000400780c */ /* 0x000fe20003f46070 */
[----:B------:R-:W-:Y:S01]  /*0710*/  FFMA.FTZ R0, R5, 0.69314718246459960938, R0 ;  /* 0x3f31721805007823 */ /* 0x000fe20000010000 */
[----:B------:R-:W-:Y:S01]  /*0720*/  FFMA.FTZ R7, R6, 0.69314718246459960938, R7 ;  /* 0x3f31721806077823 */ /* 0x000fe20000010007 */
[----:B------:R-:W-:Y:S10]  /*0730*/  @!P3 BRA `(.L_x_1) ;  /* 0x000000000014b947 */ /* 0x000ff40003800000 */
[C---:B------:R-:W-:Y:S02]  /*0740*/  ISETP.GE.AND P3, PT, R3.reuse, -0x407fffff, PT ;  /* 0xbf8000010300780c */ /* 0x040fe40003f66270 */
[----:B------:R-:W-:-:S11]  /*0750*/  FSETP.NEU.AND P4, PT, R3, RZ, PT ;  /* 0x000000ff0300720b */ /* 0x000fd60003f8d000 */
[----:B------:R-:W-:-:S05]  /*0760*/  @P3 MOV R6, 0x7f800000 ;  /* 0x7f80000000063802 */ /* 0x000fca0000000f00 */
[----:B------:R-:W-:-:S05]  /*0770*/  @P3 FFMA.FTZ R7, R3, R6, +INF ;  /* 0x7f80000003073423 */ /* 0x000fca0000010006 */
[----:B------:R-:W-:-:S07]  /*0780*/  FSEL R7, R7, -RZ, P4 ;  /* 0x800000ff07077208 */ /* 0x000fce0002000000 */
.L_x_1:
[----:B------:R-:W-:Y:S05]  /*0790*/  BSYNC B0 ;  /* 0x0000000000007941 */ /* 0x000fea0003800000 */
.L_x_0:
[----:B------:R-:W-:Y:S04]  /*07a0*/  BSSY B0, `(.L_x_2) ;  /* 0x0000007000007945 */ /* 0x000fe80003800000 */
[----:B------:R-:W-:Y:S05]  /*07b0*/  @!P2 BRA `(.L_x_3) ;  /* 0x000000000014a947 */ /* 0x000fea0003800000 */
[C---:B------:R-:W-:Y:S02]  /*07c0*/  ISETP.GE.AND P2, PT, R4.reuse, -0x407fffff, PT ;  /* 0xbf8000010400780c */ /* 0x040fe40003f46270 */
[----:B------:R-:W-:-:S11]  /*07d0*/  FSETP.NEU.AND P3, PT, R4, RZ, PT ;  /* 0x000000ff0400720b */ /* 0x000fd60003f6d000 */
[----:B------:R-:W-:-:S05]  /*07e0*/  @P2 MOV R3, 0x7f800000 ;  /* 0x7f80000000032802 */ /* 0x000fca0000000f00 */
[----:B------:R-:W-:-:S05]  /*07f0*/  @P2 FFMA.FTZ R0, R4, R3, +INF ;  /* 0x7f80000004002423 */ /* 0x000fca0000010003 */
[----:B------:R-:W-:-:S07]  /*0800*/  FSEL R0, R0, -RZ, P3 ;  /* 0x800000ff00007208 */ /* 0x000fce0001800000 */
.L_x_3:
[----:B------:R-:W-:Y:S05]  /*0810*/  BSYNC B0 ;  /* 0x0000000000007941 */ /* 0x000fea0003800000 */
.L_x_2:
[----:B------:R-:W-:Y:S01]  /*0820*/  FSEL R7, R10, R7, P1 ;  /* 0x000000070a077208 */ /* 0x000fe20000800000 */
[----:B------:R-:W-:Y:S01]  /*0830*/  BSSY B0, `(.L_x_4) ;  /* 0x0000017000007945 */ /* 0x000fe20003800000 */
[----:B------:R-:W-:-:S03]  /*0840*/  FSETP.GT.AND P1, PT, R11, 20, PT ;  /* 0x41a000000b00780b */ /* 0x000fc60003f24000 */
[----:B------:R-:W-:Y:S01]  /*0850*/  FADD.FTZ R6, |R7|, -RZ ;  /* 0x800000ff07067221 */ /* 0x000fe20000010200 */
[----:B------:R-:W-:-:S04]  /*0860*/  FSEL R3, R11, R0, P1 ;  /* 0x000000000b037208 */ /* 0x000fc80000800000 */
[----:B------:R-:W-:-:S13]  /*0870*/  FSETP.GE.AND P2, PT, R6, 0.60000002384185791016, PT ;  /* 0x3f19999a0600780b */ /* 0x000fda0003f46000 */
[----:B------:R-:W-:Y:S05]  /*0880*/  @!P2 BRA `(.L_x_5) ;  /* 0x000000000028a947 */ /* 0x000fea0003800000 */
[C---:B------:R-:W-:Y:S01]  /*0890*/  FMUL R0, R6.reuse, 2.8853900432586669922 ;  /* 0x4038aa3b06007820 */ /* 0x040fe20000400000 */
[----:B------:R-:W-:Y:S01]  /*08a0*/  HFMA2.MMA R5, -RZ, RZ, 1.875, 0 ;  /* 0x3f800000ff057435 */ /* 0x000fe200000001ff */
[----:B------:R-:W-:-:S04]  /*08b0*/  FSETP.GE.AND P1, PT, R6, 9.010913848876953125, PT ;  /* 0x41102cb40600780b */ /* 0x000fc80003f26000 */
[----:B------:R-:W0:Y:S02]  /*08c0*/  MUFU.EX2 R0, R0 ;  /* 0x0000000000007308 */ /* 0x000e240000000800 */
[----:B0-----:R-:W-:-:S06]  /*08d0*/  FADD R4, R0, 1 ;  /* 0x3f80000000047421 */ /* 0x001fcc0000000000 */
[----:B------:R-:W0:Y:S02]  /*08e0*/  MUFU.RCP R4, R4 ;  /* 0x0000000400047308 */ /* 0x000e240000001000 */
[----:B0-----:R-:W-:-:S05]  /*08f0*/  FFMA.FTZ R5, R4, -2, R5 ;  /* 0xc000000004057823 */ /* 0x001fca0000010005 */
[----:B------:R-:W-:-:S04]  /*0900*/  FSEL R5, R5, 1, !P1 ;  /* 0x3f80000005057808 */ /* 0x000fc80004800000 */
[----:B------:R-:W-:Y:S01]  /*0910*/  LOP3.LUT R5, R5, 0x80000000, R7, 0xf8, !PT ;  /* 0x8000000005057812 */ /* 0x000fe200078ef807 */
[----:B------:R-:W-:Y:S06]  /*0920*/  BRA `(.L_x_6) ;  /* 0x00000000001c7947 */ /* 0x000fec0003800000 */
.L_x_5:
[----:B------:R-:W-:Y:S01]  /*0930*/  MOV R0, 0x3c80f082 ;  /* 0x3c80f08200007802 */ /* 0x000fe20000000f00 */
[----:B------:R-:W-:-:S04]  /*0940*/  FMUL R5, R7, R7 ;  /* 0x0000000707057220 */ /* 0x000fc80000400000 */
[----:B------:R-:W-:-:S04]  /*0950*/  FFMA.FTZ R0, R5, R0, -0.052303962409496307373 ;  /* 0xbd563cae05007423 */ /* 0x000fc80000010000 */
[----:B------:R-:W-:-:S04]  /*0960*/  FFMA.FTZ R0, R5, R0, 0.1331529766321182251 ;  /* 0x3e08594105007423 */ /* 0x000fc80000010000 */
[----:B------:R-:W-:-:S04]  /*0970*/  FFMA.FTZ R0, R5, R0, -0.33332768082618713379 ;  /* 0xbeaaa9ed05007423 */ /* 0x000fc80000010000 */
[----:B------:R-:W-:-:S04]  /*0980*/  FFMA.FTZ R0, R5, R0, RZ ;  /* 0x0000000005007223 */ /* 0x000fc800000100ff */
[----:B------:R-:W-:-:S07]  /*0990*/  FFMA.FTZ R5, R7, R0, R7 ;  /* 0x0000000007057223 */ /* 0x000fce0000010007 */
.L_x_6:
[----:B------:R-:W-:Y:S05]  /*09a0*/  BSYNC B0 ;  /* 0x0000000000007941 */ /* 0x000fea0003800000 */
.L_x_4:
[----:B------:R-:W-:Y:S01]  /*09b0*/  FADD.FTZ R8, |R3|, -RZ ;  /* 0x800000ff03087221 */ /* 0x000fe20000010200 */
[----:B------:R-:W-:Y:S01]  /*09c0*/  BSSY B0, `(.L_x_7) ;  /* 0x0000015000007945 */ /* 0x000fe20003800000 */
[----:B------:R-:W-:-:S03]  /*09d0*/  SHF.R.S32.HI R9, RZ, 0x1f, R2 ;  /* 0x0000001fff097819 */ /* 0x000fc60000011402 */
        /* <DEDUP_REMOVED lines=12> */
.L_x_8:
[----:B------:R-:W-:Y:S01]  /*0aa0*/  MOV R0, 0x3c80f082 ;  /* 0x3c80f08200007802 */ /* 0x000fe20000000f00 */
[----:B------:R-:W-:-:S04]  /*0ab0*/  FMUL R7, R3, R3 ;  /* 0x0000000303077220 */ /* 0x000fc80000400000 */
[----:B------:R-:W-:-:S04]  /*0ac0*/  FFMA.FTZ R0, R7, R0, -0.052303962409496307373 ;  /* 0xbd563cae07007423 */ /* 0x000fc80000010000 */
[----:B------:R-:W-:-:S04]  /*0ad0*/  FFMA.FTZ R0, R7, R0, 0.1331529766321182251 ;  /* 0x3e08594107007423 */ /* 0x000fc80000010000 */
[----:B------:R-:W-:-:S04]  /*0ae0*/  FFMA.FTZ R0, R7, R0, -0.33332768082618713379 ;  /* 0xbeaaa9ed07007423 */ /* 0x000fc80000010000 */
[----:B------:R-:W-:-:S04]  /*0af0*/  FFMA.FTZ R0, R7, R0, RZ ;  /* 0x0000000007007223 */ /* 0x000fc800000100ff */
[----:B------:R-:W-:-:S07]  /*0b00*/  FFMA.FTZ R0, R3, R0, R3 ;  /* 0x0000000003007223 */ /* 0x000fce0000010003 */
.L_x_9:
[----:B------:R-:W-:Y:S05]  /*0b10*/  BSYNC B0 ;  /* 0x0000000000007941 */ /* 0x000fea0003800000 */
.L_x_7:
[----:B------:R-:W-:Y:S01]  /*0b20*/  ULDC.64 UR6, c[0x0][0x210] ;  /* 0x0000840000067ab9 */ /* 0x000fe20000000a00 */
[----:B------:R-:W-:Y:S01]  /*0b30*/  FMUL R10, R10, R5 ;  /* 0x000000050a0a7220 */ /* 0x000fe20000400000 */
[----:B------:R-:W-:Y:S01]  /*0b40*/  LEA R4, P1, R2, UR6, 0x2 ;  /* 0x0000000602047c11 */ /* 0x000fe2000f8210ff */
[----:B------:R-:W-:-:S03]  /*0b50*/  FMUL R11, R11, R0 ;  /* 0x000000000b0b7220 */ /* 0x000fc60000400000 */
[----:B------:R-:W-:Y:S01]  /*0b60*/  LEA.HI.X R5, R2, UR7, R9, 0x2, P1 ;  /* 0x0000000702057c11 */ /* 0x000fe200088f1409 */
[----:B------:R-:W-:Y:S08]  /*0b70*/  @P0 EXIT ;  /* 0x000000000000094d */ /* 0x000ff00003800000 */
[----:B------:R-:W-:Y:S01]  /*0b80*/  STG.E.64 desc[UR4][R4.64], R10 ;  /* 0x0000000a04007986 */ /* 0x000fe2000c101b04 */
[----:B------:R-:W-:Y:S05]  /*0b90*/  EXIT ;  /* 0x000000000000794d */ /* 0x000fea0003800000 */
.L_x_10:
[----:B------:R-:W-:-:S00]  /*0ba0*/  BRA `(.L_x_10) ;  /* 0xfffffffc00fc7947 */ /* 0x000fc0000383ffff */
[----:B------:R-:W-:-:S00]  /*0bb0*/  NOP ;  /* 0x0000000000007918 */ /* 0x000fc00000000000 */
        /* <DEDUP_REMOVED lines=12> */
.L_x_11:


//--------------------- .nv.global.init           --------------------------
	.section	.nv.global.init,"aw",@progbits
.nv.global.init:
	.type		_$_str,@object
	.size		_$_str,(_$_str_$_2 - _$_str)
_$_str:
        /*0000*/ 	.byte	0x5f, 0x5f, 0x43, 0x55, 0x44, 0x41, 0x5f, 0x46, 0x54, 0x5a, 0x00
	.type		_$_str_$_2,@object
	.size		_$_str_$_2,(.L_1 - _$_str_$_2)
_$_str_$_2:
        /*000b*/ 	.byte	0x5f, 0x5f, 0x43, 0x55, 0x44, 0x41, 0x5f, 0x50, 0x52, 0x45, 0x43, 0x5f, 0x53, 0x51, 0x52, 0x54
        /*001b*/ 	.byte	0x00
.L_1:


//--------------------- .nv.constant0.triton_poi_fused__native_batch_norm_legit_no_training_mul_softplus_tanh_22 --------------------------
	.section	.nv.constant0.triton_poi_fused__native_batch_norm_legit_no_training_mul_softplus_tanh_22,"a",@progbits
	.sectionflags	@""
	.align	4
.nv.constant0.triton_poi_fused__native_batch_norm_legit_no_training_mul_softplus_tanh_22:
	.zero		580
